	.headerflags	@"EF_CUDA_TEXMODE_UNIFIED EF_CUDA_64BIT_ADDRESS EF_CUDA_ACCELERATORS EF_CUDA_SM90 EF_CUDA_VIRTUAL_SM(EF_CUDA_SM90)"
	.elftype	@"ET_EXEC"


//--------------------- .nv.info                  --------------------------
	.section	.nv.info,"",@"SHT_CUDA_INFO"
	.align	4


	//----- nvinfo : EIATTR_REGCOUNT
	.align		4
        /*0000*/ 	.byte	0x04, 0x2f
        /*0002*/ 	.short	(.L_3 - .L_2)
	.align		4
.L_2:
        /*0004*/ 	.word	index@(triton_poi_fused__native_batch_norm_legit_no_training_relu_51)
        /*0008*/ 	.word	0x00000016


	//----- nvinfo : EIATTR_MIN_STACK_SIZE
	.align		4
.L_3:
        /*000c*/ 	.byte	0x04, 0x12
        /*000e*/ 	.short	(.L_5 - .L_4)
	.align		4
.L_4:
        /*0010*/ 	.word	index@(triton_poi_fused__native_batch_norm_legit_no_training_relu_51)
        /*0014*/ 	.word	0x00000000


	//----- nvinfo : EIATTR_FRAME_SIZE
	.align		4
.L_5:
        /*0018*/ 	.byte	0x04, 0x11
        /*001a*/ 	.short	(.L_7 - .L_6)
	.align		4
.L_6:
        /*001c*/ 	.word	index@(triton_poi_fused__native_batch_norm_legit_no_training_relu_51)
        /*0020*/ 	.word	0x00000000


	//----- nvinfo : EIATTR_MIN_STACK_SIZE
	.align		4
.L_7:
        /*0024*/ 	.byte	0x04, 0x12
        /*0026*/ 	.short	(.L_9 - .L_8)
	.align		4
.L_8:
        /*0028*/ 	.word	index@(triton_poi_fused__native_batch_norm_legit_no_training_relu_51)
        /*002c*/ 	.word	0x00000000
.L_9:


//--------------------- .nv.info.triton_poi_fused__native_batch_norm_legit_no_training_relu_51 --------------------------
	.section	.nv.info.triton_poi_fused__native_batch_norm_legit_no_training_relu_51,"",@"SHT_CUDA_INFO"
	.sectionflags	@""
	.align	4


	//----- nvinfo : EIATTR_CUDA_API_VERSION
	.align		4
        /*0000*/ 	.byte	0x04, 0x37
        /*0002*/ 	.short	(.L_11 - .L_10)
.L_10:
        /*0004*/ 	.word	0x0000007c


	//----- nvinfo : EIATTR_KPARAM_INFO
	.align		4
.L_11:
        /*0008*/ 	.byte	0x04, 0x17
        /*000a*/ 	.short	(.L_13 - .L_12)
.L_12:
        /*000c*/ 	.word	0x00000000
        /*0010*/ 	.short	0x0006
        /*0012*/ 	.short	0x0030
        /*0014*/ 	.byte	0x00, 0xf0, 0x11, 0x00


	//----- nvinfo : EIATTR_KPARAM_INFO
	.align		4
.L_13:
        /*0018*/ 	.byte	0x04, 0x17
        /*001a*/ 	.short	(.L_15 - .L_14)
.L_14:
        /*001c*/ 	.word	0x00000000
        /*0020*/ 	.short	0x0005
        /*0022*/ 	.short	0x0028
        /*0024*/ 	.byte	0x00, 0xf4, 0x21, 0x00


	//----- nvinfo : EIATTR_KPARAM_INFO
	.align		4
.L_15:
        /*0028*/ 	.byte	0x04, 0x17
        /*002a*/ 	.short	(.L_17 - .L_16)
.L_16:
        /*002c*/ 	.word	0x00000000
        /*0030*/ 	.short	0x0004
        /*0032*/ 	.short	0x0020
        /*0034*/ 	.byte	0x00, 0xf4, 0x21, 0x00


	//----- nvinfo : EIATTR_KPARAM_INFO
	.align		4
.L_17:
        /*0038*/ 	.byte	0x04, 0x17
        /*003a*/ 	.short	(.L_19 - .L_18)
.L_18:
        /*003c*/ 	.word	0x00000000
        /*0040*/ 	.short	0x0003
        /*0042*/ 	.short	0x0018
        /*0044*/ 	.byte	0x00, 0xf4, 0x21, 0x00


	//----- nvinfo : EIATTR_KPARAM_INFO
	.align		4
.L_19:
        /*0048*/ 	.byte	0x04, 0x17
        /*004a*/ 	.short	(.L_21 - .L_20)
.L_20:
        /*004c*/ 	.word	0x00000000
        /*0050*/ 	.short	0x0002
        /*0052*/ 	.short	0x0010
        /*0054*/ 	.byte	0x00, 0xf4, 0x21, 0x00


	//----- nvinfo : EIATTR_KPARAM_INFO
	.align		4
.L_21:
        /*0058*/ 	.byte	0x04, 0x17
        /*005a*/ 	.short	(.L_23 - .L_22)
.L_22:
        /*005c*/ 	.word	0x00000000
        /*0060*/ 	.short	0x0001
        /*0062*/ 	.short	0x0008
        /*0064*/ 	.byte	0x00, 0xf4, 0x21, 0x00


	//----- nvinfo : EIATTR_KPARAM_INFO
	.align		4
.L_23:
        /*0068*/ 	.byte	0x04, 0x17
        /*006a*/ 	.short	(.L_25 - .L_24)
.L_24:
        /*006c*/ 	.word	0x00000000
        /*0070*/ 	.short	0x0000
        /*0072*/ 	.short	0x0000
        /*0074*/ 	.byte	0x00, 0xf4, 0x21, 0x00


	//----- nvinfo : EIATTR_SPARSE_MMA_MASK
	.align		4
.L_25:
        /*0078*/ 	.byte	0x03, 0x50
        /*007a*/ 	.short	0x0000


	//----- nvinfo : EIATTR_MAXREG_COUNT
	.align		4
        /*007c*/ 	.byte	0x03, 0x1b
        /*007e*/ 	.short	0x00ff


	//----- nvinfo : EIATTR_EXIT_INSTR_OFFSETS
	.align		4
        /*0080*/ 	.byte	0x04, 0x1c
        /*0082*/ 	.short	(.L_27 - .L_26)


	//   ....[0]....
.L_26:
        /*0084*/ 	.word	0x00000490


	//   ....[1]....
        /*0088*/ 	.word	0x000004b0


	//----- nvinfo : EIATTR_REQNTID
	.align		4
.L_27:
        /*008c*/ 	.byte	0x04, 0x10
        /*008e*/ 	.short	(.L_29 - .L_28)
.L_28:
        /*0090*/ 	.word	0x00000080
        /*0094*/ 	.word	0x00000001
        /*0098*/ 	.word	0x00000001


	//----- nvinfo : EIATTR_CBANK_PARAM_SIZE
	.align		4
.L_29:
        /*009c*/ 	.byte	0x03, 0x19
        /*009e*/ 	.short	0x0034


	//----- nvinfo : EIATTR_PARAM_CBANK
	.align		4
        /*00a0*/ 	.byte	0x04, 0x0a
        /*00a2*/ 	.short	(.L_31 - .L_30)
	.align		4
.L_30:
        /*00a4*/ 	.word	index@(.nv.constant0.triton_poi_fused__native_batch_norm_legit_no_training_relu_51)
        /*00a8*/ 	.short	0x0210
        /*00aa*/ 	.short	0x0034


	//----- nvinfo : EIATTR_SW_WAR
	.align		4
.L_31:
        /*00ac*/ 	.byte	0x04, 0x36
        /*00ae*/ 	.short	(.L_33 - .L_32)
.L_32:
        /*00b0*/ 	.word	0x00000008
.L_33:


//--------------------- .nv.callgraph             --------------------------
	.section	.nv.callgraph,"",@"SHT_CUDA_CALLGRAPH"
	.align	4
	.sectionentsize	8
	.align		4
        /*0000*/ 	.word	0x00000000
	.align		4
        /*0004*/ 	.word	0xffffffff
	.align		4
        /*0008*/ 	.word	0x00000000
	.align		4
        /*000c*/ 	.word	0xfffffffe
	.align		4
        /*0010*/ 	.word	0x00000000
	.align		4
        /*0014*/ 	.word	0xfffffffd
	.align		4
        /*0018*/ 	.word	0x00000000
	.align		4
        /*001c*/ 	.word	0xfffffffc


//--------------------- .nv.constant4             --------------------------
	.section	.nv.constant4,"a",@progbits
	.align	8
	.align		8
.nv.constant4:
        /*0000*/ 	.dword	_$_str
	.align		8
        /*0008*/ 	.dword	_$_str_$_2


//--------------------- .text.triton_poi_fused__native_batch_norm_legit_no_training_relu_51 --------------------------
	.section	.text.triton_poi_fused__native_batch_norm_legit_no_training_relu_51,"ax",@progbits
	.align	128
        .global         triton_poi_fused__native_batch_norm_legit_no_training_relu_51
        .type           triton_poi_fused__native_batch_norm_legit_no_training_relu_51,@function
        .size           triton_poi_fused__native_batch_norm_legit_no_training_relu_51,(.L_x_1 - triton_poi_fused__native_batch_norm_legit_no_training_relu_51)
        .other          triton_poi_fused__native_batch_norm_legit_no_training_relu_51,@"STO_CUDA_ENTRY STV_DEFAULT"
triton_poi_fused__native_batch_norm_legit_no_training_relu_51:
.text.triton_poi_fused__native_batch_norm_legit_no_training_relu_51:
[----:B------:R-:W0:Y:S01]  /*0000*/  LDC R1, c[0x0][0x28] ;  /* 0x00000a00ff017b82 */ /* 0x000e220000000800 */
[----:B------:R-:W1:Y:S07]  /*0010*/  S2R R0, SR_TID.X ;  /* 0x0000000000007919 */ /* 0x000e6e0000002100 */
[----:B------:R-:W2:Y:S01]  /*0020*/  LDC.64 R8, c[0x0][0x220] ;  /* 0x00008800ff087b82 */ /* 0x000ea20000000a00 */
[----:B------:R-:W-:Y:S01]  /*0030*/  ULDC.64 UR4, c[0x0][0x208] ;  /* 0x0000820000047ab9 */ /* 0x000fe20000000a00 */
[----:B------:R-:W3:Y:S06]  /*0040*/  S2R R5, SR_CTAID.X ;  /* 0x0000000000057919 */ /* 0x000eec0000002500 */
[----:B------:R-:W4:Y:S08]  /*0050*/  LDC.64 R14, c[0x0][0x218] ;  /* 0x00008600ff0e7b82 */ /* 0x000f300000000a00 */
[----:B------:R-:W5:Y:S08]  /*0060*/  LDC.64 R12, c[0x0][0x210] ;  /* 0x00008400ff0c7b82 */ /* 0x000f700000000a00 */
[----:B------:R-:W4:Y:S01]  /*0070*/  LDC.64 R16, c[0x0][0x228] ;  /* 0x00008a00ff107b82 */ /* 0x000f220000000a00 */
[----:B-1----:R-:W-:-:S07]  /*0080*/  SHF.L.U32 R0, R0, 0x1, RZ ;  /* 0x0000000100007819 */ /* 0x002fce00000006ff */
[----:B------:R-:W1:Y:S01]  /*0090*/  LDC.64 R18, c[0x0][0x230] ;  /* 0x00008c00ff127b82 */ /* 0x000e620000000a00 */
[----:B---3--:R-:W-:Y:S02]  /*00a0*/  SHF.R.S32.HI R3, RZ, 0x17, R5 ;  /* 0x00000017ff037819 */ /* 0x008fe40000011405 */
[----:B------:R-:W-:Y:S02]  /*00b0*/  LOP3.LUT R0, R0, 0xfe, RZ, 0xc0, !PT ;  /* 0x000000fe00007812 */ /* 0x000fe400078ec0ff */
[----:B------:R-:W-:Y:S02]  /*00c0*/  SGXT R3, R3, 0x1 ;  /* 0x000000010303781a */ /* 0x000fe40000000200 */
[----:B------:R-:W-:-:S04]  /*00d0*/  LEA R0, R5, R0, 0x8 ;  /* 0x0000000005007211 */ /* 0x000fc800078e40ff */
[----:B------:R-:W-:Y:S02]  /*00e0*/  LEA.HI R3, R3, R0, RZ, 0x2 ;  /* 0x0000000003037211 */ /* 0x000fe400078f10ff */
[----:B------:R-:W-:Y:S02]  /*00f0*/  ISETP.GE.AND P0, PT, R0, 0x300, PT ;  /* 0x000003000000780c */ /* 0x000fe40003f06270 */
[----:B------:R-:W-:-:S05]  /*0100*/  SHF.R.S32.HI R3, RZ, 0x2, R3 ;  /* 0x00000002ff037819 */ /* 0x000fca0000011403 */
[----:B------:R-:W-:-:S05]  /*0110*/  IMAD.HI R2, R3, 0x2aaaaaab, RZ ;  /* 0x2aaaaaab03027827 */ /* 0x000fca00078e02ff */
[----:B------:R-:W-:-:S04]  /*0120*/  SHF.R.U32.HI R5, RZ, 0x1f, R2 ;  /* 0x0000001fff057819 */ /* 0x000fc80000011602 */
[----:B------:R-:W-:Y:S02]  /*0130*/  LEA.HI R2, R2, R5, RZ, 0x1d ;  /* 0x0000000502027211 */ /* 0x000fe400078fe8ff */
[----:B------:R-:W-:-:S03]  /*0140*/  CS2R R4, SRZ ;  /* 0x0000000000047805 */ /* 0x000fc6000001ff00 */
[----:B------:R-:W-:-:S04]  /*0150*/  IMAD R11, R2, -0x30, R3 ;  /* 0xffffffd0020b7824 */ /* 0x000fc800078e0203 */
[----:B--2---:R-:W-:-:S05]  /*0160*/  IMAD.WIDE R8, R11, 0x4, R8 ;  /* 0x000000040b087825 */ /* 0x004fca00078e0208 */
[----:B------:R-:W2:Y:S04]  /*0170*/  @!P0 LDG.E.EL R4, desc[UR4][R8.64] ;  /* 0x0000000408048981 */ /* 0x000ea8000c2e1900 */
[----:B------:R3:W2:Y:S01]  /*0180*/  @!P0 LDG.E.EL R5, desc[UR4][R8.64] ;  /* 0x0000000408058981 */ /* 0x0006a2000c2e1900 */
[----:B------:R-:W-:Y:S02]  /*0190*/  CS2R R6, SRZ ;  /* 0x0000000000067805 */ /* 0x000fe4000001ff00 */
[----:B------:R-:W-:Y:S01]  /*01a0*/  CS2R R2, SRZ ;  /* 0x0000000000027805 */ /* 0x000fe2000001ff00 */
[----:B----4-:R-:W-:-:S04]  /*01b0*/  IMAD.WIDE R14, R11, 0x4, R14 ;  /* 0x000000040b0e7825 */ /* 0x010fc800078e020e */
[----:B-----5:R-:W-:Y:S01]  /*01c0*/  IMAD.WIDE R12, R0, 0x4, R12 ;  /* 0x00000004000c7825 */ /* 0x020fe200078e020c */
[----:B------:R-:W4:Y:S01]  /*01d0*/  @!P0 LDG.E.EL R7, desc[UR4][R14.64] ;  /* 0x000000040e078981 */ /* 0x000f22000c2e1900 */
[----:B---3--:R-:W-:Y:S02]  /*01e0*/  CS2R R8, SRZ ;  /* 0x0000000000087805 */ /* 0x008fe4000001ff00 */
[C---:B0-----:R-:W-:Y:S01]  /*01f0*/  IMAD.WIDE R16, R11.reuse, 0x4, R16 ;  /* 0x000000040b107825 */ /* 0x041fe200078e0210 */
[----:B------:R0:W3:Y:S03]  /*0200*/  @!P0 LDG.E.EL R6, desc[UR4][R14.64] ;  /* 0x000000040e068981 */ /* 0x0000e6000c2e1900 */
[----:B-1----:R-:W-:Y:S01]  /*0210*/  IMAD.WIDE R18, R11, 0x4, R18 ;  /* 0x000000040b127825 */ /* 0x002fe200078e0212 */
[----:B------:R1:W4:Y:S01]  /*0220*/  @!P0 LDG.E.64 R2, desc[UR4][R12.64] ;  /* 0x000000040c028981 */ /* 0x000322000c1e1b00 */
[----:B------:R-:W-:-:S03]  /*0230*/  CS2R R10, SRZ ;  /* 0x00000000000a7805 */ /* 0x000fc6000001ff00 */
[----:B------:R-:W5:Y:S04]  /*0240*/  @!P0 LDG.E.EL R9, desc[UR4][R18.64] ;  /* 0x0000000412098981 */ /* 0x000f68000c2e1900 */
[----:B------:R-:W5:Y:S04]  /*0250*/  @!P0 LDG.E.EL R10, desc[UR4][R16.64] ;  /* 0x00000004100a8981 */ /* 0x000f68000c2e1900 */
[----:B------:R-:W3:Y:S04]  /*0260*/  @!P0 LDG.E.EL R11, desc[UR4][R16.64] ;  /* 0x00000004100b8981 */ /* 0x000ee8000c2e1900 */
[----:B------:R-:W3:Y:S01]  /*0270*/  @!P0 LDG.E.EL R8, desc[UR4][R18.64] ;  /* 0x0000000412088981 */ /* 0x000ee2000c2e1900 */
[----:B0-----:R-:W-:Y:S01]  /*0280*/  HFMA2.MMA R14, -RZ, RZ, 1.625, 0 ;  /* 0x3e800000ff0e7435 */ /* 0x001fe200000001ff */
[----:B--2---:R-:W-:Y:S01]  /*0290*/  FADD R4, R4, 9.9999997473787516356e-06 ;  /* 0x3727c5ac04047421 */ /* 0x004fe20000000000 */
[----:B------:R-:W-:-:S03]  /*02a0*/  FADD R5, R5, 9.9999997473787516356e-06 ;  /* 0x3727c5ac05057421 */ /* 0x000fc60000000000 */
[----:B-1----:R-:W0:Y:S08]  /*02b0*/  MUFU.SQRT R12, R4 ;  /* 0x00000004000c7308 */ /* 0x002e300000002000 */
[----:B------:R1:W2:Y:S01]  /*02c0*/  MUFU.SQRT R13, R5 ;  /* 0x00000005000d7308 */ /* 0x0002a20000002000 */
[C---:B0-----:R-:W-:Y:S02]  /*02d0*/  FSETP.GT.AND P1, PT, R12.reuse, 8.50705917302346158658e+37, PT ;  /* 0x7e8000000c00780b */ /* 0x041fe40003f24000 */
[----:B------:R-:W-:Y:S01]  /*02e0*/  FSETP.GEU.AND P3, PT, R12, 1.175494350822287508e-38, PT ;  /* 0x008000000c00780b */ /* 0x000fe20003f6e000 */
[----:B-1----:R-:W0:Y:S01]  /*02f0*/  LDC.64 R4, c[0x0][0x238] ;  /* 0x00008e00ff047b82 */ /* 0x002e220000000a00 */
[----:B--2---:R-:W-:-:S02]  /*0300*/  FSETP.GT.AND P2, PT, R13, 8.50705917302346158658e+37, PT ;  /* 0x7e8000000d00780b */ /* 0x004fc40003f44000 */
[----:B------:R-:W-:-:S07]  /*0310*/  FSETP.GEU.AND P4, PT, R13, 1.175494350822287508e-38, PT ;  /* 0x008000000d00780b */ /* 0x000fce0003f8e000 */
[----:B------:R-:W-:-:S04]  /*0320*/  @P1 FMUL R12, R12, 0.25 ;  /* 0x3e8000000c0c1820 */ /* 0x000fc80000400000 */
[----:B------:R-:W-:Y:S01]  /*0330*/  @!P3 FMUL R12, R12, 16777216 ;  /* 0x4b8000000c0cb820 */ /* 0x000fe20000400000 */
[----:B------:R-:W-:-:S04]  /*0340*/  @P2 FMUL R13, R13, 0.25 ;  /* 0x3e8000000d0d2820 */ /* 0x000fc80000400000 */
[----:B------:R-:W-:Y:S01]  /*0350*/  @!P4 FMUL R13, R13, 16777216 ;  /* 0x4b8000000d0dc820 */ /* 0x000fe20000400000 */
[----:B------:R-:W1:Y:S01]  /*0360*/  MUFU.RCP R12, R12 ;  /* 0x0000000c000c7308 */ /* 0x000e620000001000 */
[----:B------:R-:W-:-:S07]  /*0370*/  FSEL R15, R14, 1, P1 ;  /* 0x3f8000000e0f7808 */ /* 0x000fce0000800000 */
[----:B------:R-:W2:Y:S01]  /*0380*/  MUFU.RCP R13, R13 ;  /* 0x0000000d000d7308 */ /* 0x000ea20000001000 */
[----:B------:R-:W-:Y:S01]  /*0390*/  FSEL R14, R14, 1, P2 ;  /* 0x3f8000000e0e7808 */ /* 0x000fe20001000000 */
[----:B------:R-:W-:-:S04]  /*03a0*/  @!P3 FMUL R15, R15, 16777216 ;  /* 0x4b8000000f0fb820 */ /* 0x000fc80000400000 */
[----:B------:R-:W-:Y:S01]  /*03b0*/  @!P4 FMUL R14, R14, 16777216 ;  /* 0x4b8000000e0ec820 */ /* 0x000fe20000400000 */
[----:B----4-:R-:W-:Y:S01]  /*03c0*/  FADD R2, -R7, R2 ;  /* 0x0000000207027221 */ /* 0x010fe20000000100 */
[----:B---3--:R-:W-:Y:S01]  /*03d0*/  FADD R3, -R6, R3 ;  /* 0x0000000306037221 */ /* 0x008fe20000000100 */
[----:B-1----:R-:W-:Y:S01]  /*03e0*/  FMUL R15, R12, R15 ;  /* 0x0000000f0c0f7220 */ /* 0x002fe20000400000 */
[----:B--2---:R-:W-:-:S03]  /*03f0*/  FMUL R14, R13, R14 ;  /* 0x0000000e0d0e7220 */ /* 0x004fc60000400000 */
[----:B------:R-:W-:Y:S01]  /*0400*/  FMUL R2, R2, R15 ;  /* 0x0000000f02027220 */ /* 0x000fe20000400000 */
[----:B------:R-:W-:-:S03]  /*0410*/  FMUL R3, R3, R14 ;  /* 0x0000000e03037220 */ /* 0x000fc60000400000 */
[----:B-----5:R-:W-:Y:S01]  /*0420*/  FFMA R2, R2, R10, R9 ;  /* 0x0000000a02027223 */ /* 0x020fe20000000009 */
[----:B------:R-:W-:-:S04]  /*0430*/  FFMA R3, R3, R11, R8 ;  /* 0x0000000b03037223 */ /* 0x000fc80000000008 */
[----:B------:R-:W-:Y:S02]  /*0440*/  FSETP.GEU.AND P1, PT, R2, RZ, PT ;  /* 0x000000ff0200720b */ /* 0x000fe40003f2e000 */
[C---:B------:R-:W-:Y:S01]  /*0450*/  FSETP.GEU.AND P2, PT, R3.reuse, RZ, PT ;  /* 0x000000ff0300720b */ /* 0x040fe20003f4e000 */
[----:B0-----:R-:W-:Y:S01]  /*0460*/  IMAD.WIDE R4, R0, 0x4, R4 ;  /* 0x0000000400047825 */ /* 0x001fe200078e0204 */
[----:B------:R-:W-:Y:S02]  /*0470*/  FSEL R2, R2, RZ, P1 ;  /* 0x000000ff02027208 */ /* 0x000fe40000800000 */
[----:B------:R-:W-:Y:S01]  /*0480*/  FSEL R3, R3, RZ, P2 ;  /* 0x000000ff03037208 */ /* 0x000fe20001000000 */
[----:B------:R-:W-:Y:S08]  /*0490*/  @P0 EXIT ;  /* 0x000000000000094d */ /* 0x000ff00003800000 */
[----:B------:R-:W-:Y:S01]  /*04a0*/  STG.E.64 desc[UR4][R4.64], R2 ;  /* 0x0000000204007986 */ /* 0x000fe2000c101b04 */
[----:B------:R-:W-:Y:S05]  /*04b0*/  EXIT ;  /* 0x000000000000794d */ /* 0x000fea0003800000 */
.L_x_0:
[----:B------:R-:W-:-:S00]  /*04c0*/  BRA `(.L_x_0) ;  /* 0xfffffffc00fc7947 */ /* 0x000fc0000383ffff */
[----:B------:R-:W-:-:S00]  /*04d0*/  NOP ;  /* 0x0000000000007918 */ /* 0x000fc00000000000 */
        /* <DEDUP_REMOVED lines=10> */
.L_x_1:


//--------------------- .nv.global.init           --------------------------
	.section	.nv.global.init,"aw",@progbits
.nv.global.init:
	.type		_$_str,@object
	.size		_$_str,(_$_str_$_2 - _$_str)
_$_str:
        /*0000*/ 	.byte	0x5f, 0x5f, 0x43, 0x55, 0x44, 0x41, 0x5f, 0x46, 0x54, 0x5a, 0x00
	.type		_$_str_$_2,@object
	.size		_$_str_$_2,(.L_1 - _$_str_$_2)
_$_str_$_2:
        /*000b*/ 	.byte	0x5f, 0x5f, 0x43, 0x55, 0x44, 0x41, 0x5f, 0x50, 0x52, 0x45, 0x43, 0x5f, 0x53, 0x51, 0x52, 0x54
        /*001b*/ 	.byte	0x00
.L_1:


//--------------------- .nv.constant0.triton_poi_fused__native_batch_norm_legit_no_training_relu_51 --------------------------
	.section	.nv.constant0.triton_poi_fused__native_batch_norm_legit_no_training_relu_51,"a",@progbits
	.sectionflags	@""
	.align	4
.nv.constant0.triton_poi_fused__native_batch_norm_legit_no_training_relu_51:
	.zero		580
